//
// Generated by NVIDIA NVVM Compiler
//
// Compiler Build ID: CL-36424714
// Cuda compilation tools, release 13.0, V13.0.88
// Based on NVVM 20.0.0
//

.version 9.0
.target sm_100
.address_size 64

	// .globl	_Z12SquareKernelPfS_

.visible .entry _Z12SquareKernelPfS_(
	.param .u64 .ptr .align 1 _Z12SquareKernelPfS__param_0,
	.param .u64 .ptr .align 1 _Z12SquareKernelPfS__param_1
)
{
	.reg .b32 	%r<5>;
	.reg .b32 	%f<3>;
	.reg .b64 	%rd<8>;

	ld.param.u64 	%rd1, [_Z12SquareKernelPfS__param_0];
	ld.param.u64 	%rd2, [_Z12SquareKernelPfS__param_1];
	cvta.to.global.u64 	%rd3, %rd1;
	cvta.to.global.u64 	%rd4, %rd2;
	mov.u32 	%r1, %ctaid.x;
	mov.u32 	%r2, %ntid.x;
	mov.u32 	%r3, %tid.x;
	mad.lo.s32 	%r4, %r1, %r2, %r3;
	mul.wide.s32 	%rd5, %r4, 4;
	add.s64 	%rd6, %rd4, %rd5;
	ld.global.f32 	%f1, [%rd6];
	mul.f32 	%f2, %f1, %f1;
	add.s64 	%rd7, %rd3, %rd5;
	st.global.f32 	[%rd7], %f2;
	ret;

}


// ===== COMPILED SASS (sm_100) =====

	.target	sm_100

	.elftype	@"ET_EXEC"


//--------------------- .note.nv.tkinfo           --------------------------
	.section	.note.nv.tkinfo,"",@"SHT_NOTE"
	.sectionflags	@"SHF_NOTE_NV_TKINFO"
	.tkinfo
        /*0018*/ 	.word	0x00000002
        /*0030*/ 	.string	""
        /*0030*/ 	.string	"ptxas"
        /*0030*/ 	.string	"Cuda compilation tools, release 13.0, V13.0.88"
        /*0030*/ 	.string	"Build cuda_13.0.r13.0/compiler.36424714_0"
        /*0030*/ 	.string	"-arch sm_100 -m 64 "



//--------------------- .note.nv.cuinfo           --------------------------
	.section	.note.nv.cuinfo,"",@"SHT_NOTE"
	.sectionflags	@"SHF_NOTE_NV_CUINFO"
        /*0018*/ 	.short	0x0002
        /*001a*/ 	.short	0x0064
        /*001c*/ 	.short	0x0082
	.zero		2


//--------------------- .nv.info                  --------------------------
	.section	.nv.info,"",@"SHT_CUDA_INFO"
	.align	4


	//----- nvinfo : EIATTR_REGCOUNT
	.align		4
        /*0000*/ 	.byte	0x04, 0x2f
        /*0002*/ 	.short	(.L_1 - .L_0)
	.align		4
.L_0:
        /*0004*/ 	.word	index@(_Z12SquareKernelPfS_)
        /*0008*/ 	.word	0x0000000a


	//----- nvinfo : EIATTR_FRAME_SIZE
	.align		4
.L_1:
        /*000c*/ 	.byte	0x04, 0x11
        /*000e*/ 	.short	(.L_3 - .L_2)
	.align		4
.L_2:
        /*0010*/ 	.word	index@(_Z12SquareKernelPfS_)
        /*0014*/ 	.word	0x00000000


	//----- nvinfo : EIATTR_MIN_STACK_SIZE
	.align		4
.L_3:
        /*0018*/ 	.byte	0x04, 0x12
        /*001a*/ 	.short	(.L_5 - .L_4)
	.align		4
.L_4:
        /*001c*/ 	.word	index@(_Z12SquareKernelPfS_)
        /*0020*/ 	.word	0x00000000
.L_5:


//--------------------- .nv.compat                --------------------------
	.section	.nv.compat,"",@"SHT_CUDA_COMPAT_INFO"
	.align	4
        /*0000*/ 	.byte	0x02, 0x09, 0x00, 0x00, 0x02, 0x02, 0x01, 0x00, 0x02, 0x05, 0x05, 0x00, 0x03, 0x07, 0x01, 0x01
        /*0010*/ 	.byte	0x02, 0x03, 0x00, 0x00, 0x02, 0x06, 0x01, 0x00, 0x04, 0x0b, 0x08, 0x00, 0x09, 0x00, 0x00, 0x00
        /*0020*/ 	.byte	0x00, 0x00, 0x00, 0x00


//--------------------- .nv.info._Z12SquareKernelPfS_ --------------------------
	.section	.nv.info._Z12SquareKernelPfS_,"",@"SHT_CUDA_INFO"
	.sectionflags	@""
	.align	4


	//----- nvinfo : EIATTR_CUDA_API_VERSION
	.align		4
        /*0000*/ 	.byte	0x04, 0x37
        /*0002*/ 	.short	(.L_7 - .L_6)
.L_6:
        /*0004*/ 	.word	0x00000082


	//----- nvinfo : EIATTR_KPARAM_INFO
	.align		4
.L_7:
        /*0008*/ 	.byte	0x04, 0x17
        /*000a*/ 	.short	(.L_9 - .L_8)
.L_8:
        /*000c*/ 	.word	0x00000000
        /*0010*/ 	.short	0x0001
        /*0012*/ 	.short	0x0008
        /*0014*/ 	.byte	0x00, 0xf5, 0x21, 0x00


	//----- nvinfo : EIATTR_KPARAM_INFO
	.align		4
.L_9:
        /*0018*/ 	.byte	0x04, 0x17
        /*001a*/ 	.short	(.L_11 - .L_10)
.L_10:
        /*001c*/ 	.word	0x00000000
        /*0020*/ 	.short	0x0000
        /*0022*/ 	.short	0x0000
        /*0024*/ 	.byte	0x00, 0xf5, 0x21, 0x00


	//----- nvinfo : EIATTR_SPARSE_MMA_MASK
	.align		4
.L_11:
        /*0028*/ 	.byte	0x03, 0x50
        /*002a*/ 	.short	0x0000


	//----- nvinfo : EIATTR_MAXREG_COUNT
	.align		4
        /*002c*/ 	.byte	0x03, 0x1b
        /*002e*/ 	.short	0x00ff


	//----- nvinfo : EIATTR_MERCURY_ISA_VERSION
	.align		4
        /*0030*/ 	.byte	0x03, 0x5f
        /*0032*/ 	.short	0x0101


	//----- nvinfo : EIATTR_VRC_CTA_INIT_COUNT
	.align		4
        /*0034*/ 	.byte	0x02, 0x4a
	.zero		1
	.zero		1


	//----- nvinfo : EIATTR_EXIT_INSTR_OFFSETS
	.align		4
        /*0038*/ 	.byte	0x04, 0x1c
        /*003a*/ 	.short	(.L_13 - .L_12)


	//   ....[0]....
.L_12:
        /*003c*/ 	.word	0x000000d0


	//----- nvinfo : EIATTR_CBANK_PARAM_SIZE
	.align		4
.L_13:
        /*0040*/ 	.byte	0x03, 0x19
        /*0042*/ 	.short	0x0010


	//----- nvinfo : EIATTR_PARAM_CBANK
	.align		4
        /*0044*/ 	.byte	0x04, 0x0a
        /*0046*/ 	.short	(.L_15 - .L_14)
	.align		4
.L_14:
        /*0048*/ 	.word	index@(.nv.constant0._Z12SquareKernelPfS_)
        /*004c*/ 	.short	0x0380
        /*004e*/ 	.short	0x0010


	//----- nvinfo : EIATTR_SW_WAR
	.align		4
.L_15:
        /*0050*/ 	.byte	0x04, 0x36
        /*0052*/ 	.short	(.L_17 - .L_16)
.L_16:
        /*0054*/ 	.word	0x00000008
.L_17:


//--------------------- .nv.callgraph             --------------------------
	.section	.nv.callgraph,"",@"SHT_CUDA_CALLGRAPH"
	.align	4
	.sectionentsize	8
	.align		4
        /*0000*/ 	.word	0x00000000
	.align		4
        /*0004*/ 	.word	0xffffffff
	.align		4
        /*0008*/ 	.word	0x00000000
	.align		4
        /*000c*/ 	.word	0xfffffffe
	.align		4
        /*0010*/ 	.word	0x00000000
	.align		4
        /*0014*/ 	.word	0xfffffffd
	.align		4
        /*0018*/ 	.word	0x00000000
	.align		4
        /*001c*/ 	.word	0xfffffffc


//--------------------- .text._Z12SquareKernelPfS_ --------------------------
	.section	.text._Z12SquareKernelPfS_,"ax",@progbits
	.align	128
        .global         _Z12SquareKernelPfS_
        .type           _Z12SquareKernelPfS_,@function
        .size           _Z12SquareKernelPfS_,(.L_x_1 - _Z12SquareKernelPfS_)
        .other          _Z12SquareKernelPfS_,@"STO_CUDA_ENTRY STV_DEFAULT"
_Z12SquareKernelPfS_:
.text._Z12SquareKernelPfS_:
[----:B------:R-:W-:Y:S01]  /*0000*/  LDC R1, c[0x0][0x37c] ;  /* 0x0000df00ff017b82 */ /* 0x000fe20000000800 */
[----:B------:R-:W0:Y:S07]  /*0010*/  S2R R0, SR_TID.X ;  /* 0x0000000000007919 */ /* 0x000e2e0000002100 */
[----:B------:R-:W0:Y:S01]  /*0020*/  S2UR UR6, SR_CTAID.X ;  /* 0x00000000000679c3 */ /* 0x000e220000002500 */
[----:B------:R-:W1:Y:S07]  /*0030*/  LDCU.64 UR4, c[0x0][0x358] ;  /* 0x00006b00ff0477ac */ /* 0x000e6e0008000a00 */
[----:B------:R-:W0:Y:S08]  /*0040*/  LDC R7, c[0x0][0x360] ;  /* 0x0000d800ff077b82 */ /* 0x000e300000000800 */
[----:B------:R-:W2:Y:S08]  /*0050*/  LDC.64 R2, c[0x0][0x388] ;  /* 0x0000e200ff027b82 */ /* 0x000eb00000000a00 */
[----:B------:R-:W3:Y:S01]  /*0060*/  LDC.64 R4, c[0x0][0x380] ;  /* 0x0000e000ff047b82 */ /* 0x000ee20000000a00 */
[----:B0-----:R-:W-:-:S04]  /*0070*/  IMAD R7, R7, UR6, R0 ;  /* 0x0000000607077c24 */ /* 0x001fc8000f8e0200 */
[----:B--2---:R-:W-:-:S06]  /*0080*/  IMAD.WIDE R2, R7, 0x4, R2 ;  /* 0x0000000407027825 */ /* 0x004fcc00078e0202 */
[----:B-1----:R-:W2:Y:S01]  /*0090*/  LDG.E R2, desc[UR4][R2.64] ;  /* 0x0000000402027981 */ /* 0x002ea2000c1e1900 */
[----:B---3--:R-:W-:-:S04]  /*00a0*/  IMAD.WIDE R4, R7, 0x4, R4 ;  /* 0x0000000407047825 */ /* 0x008fc800078e0204 */
[----:B--2---:R-:W-:-:S05]  /*00b0*/  FMUL R7, R2, R2 ;  /* 0x0000000202077220 */ /* 0x004fca0000400000 */
[----:B------:R-:W-:Y:S01]  /*00c0*/  STG.E desc[UR4][R4.64], R7 ;  /* 0x0000000704007986 */ /* 0x000fe2000c101904 */
[----:B------:R-:W-:Y:S05]  /*00d0*/  EXIT ;  /* 0x000000000000794d */ /* 0x000fea0003800000 */
.L_x_0:
[----:B------:R-:W-:-:S00]  /*00e0*/  BRA `(.L_x_0) ;  /* 0xfffffffc00fc7947 */ /* 0x000fc0000383ffff */
[----:B------:R-:W-:-:S00]  /*00f0*/  NOP ;  /* 0x0000000000007918 */ /* 0x000fc00000000000 */
        /* <DEDUP_REMOVED lines=8> */
.L_x_1:


//--------------------- .nv.shared.reserved.0     --------------------------
	.section	.nv.shared.reserved.0,"aw",@nobits
	.weak		__nv_reservedSMEM_offset_0_alias
	.size		__nv_reservedSMEM_offset_0_alias, 0, 64
	.other		__nv_reservedSMEM_offset_0_alias,@"STO_CUDA_RESERVED_SHARED STV_DEFAULT"
__nv_reservedSMEM_offset_0_alias:
	.zero		0
	.zero		64


//--------------------- .nv.constant0._Z12SquareKernelPfS_ --------------------------
	.section	.nv.constant0._Z12SquareKernelPfS_,"a",@progbits
	.sectionflags	@""
	.align	4
.nv.constant0._Z12SquareKernelPfS_:
	.zero		912


//--------------------- SYMBOLS --------------------------

	.type		.nv.reservedSmem.offset0,@object
	.size		.nv.reservedSmem.offset0,0x4
